//
// Generated by NVIDIA NVVM Compiler
//
// Compiler Build ID: CL-36424714
// Cuda compilation tools, release 13.0, V13.0.88
// Based on NVVM 20.0.0
//

.version 9.0
.target sm_100
.address_size 64

	// .globl	_Z4workPfii

.visible .entry _Z4workPfii(
	.param .u64 .ptr .align 1 _Z4workPfii_param_0,
	.param .u32 _Z4workPfii_param_1,
	.param .u32 _Z4workPfii_param_2
)
{
	.reg .pred 	%p<10>;
	.reg .b32 	%r<18>;
	.reg .b32 	%f<33>;
	.reg .b64 	%rd<5>;
	.reg .b64 	%fd<30>;

	ld.param.u64 	%rd2, [_Z4workPfii_param_0];
	ld.param.u32 	%r10, [_Z4workPfii_param_1];
	ld.param.u32 	%r11, [_Z4workPfii_param_2];
	mov.u32 	%r12, %ctaid.x;
	mov.u32 	%r13, %ntid.x;
	mov.u32 	%r14, %tid.x;
	mad.lo.s32 	%r1, %r12, %r13, %r14;
	add.s32 	%r2, %r1, 1;
	setp.gt.s32 	%p2, %r2, %r11;
	@%p2 bra 	$L__BB0_19;
	cvta.to.global.u64 	%rd3, %rd2;
	mul.wide.s32 	%rd4, %r1, 4;
	add.s64 	%rd1, %rd3, %rd4;
	ld.global.f32 	%f29, [%rd1+4];
	setp.lt.s32 	%p3, %r10, 1;
	@%p3 bra 	$L__BB0_18;
	setp.eq.s32 	%p4, %r1, 0;
	setp.eq.s32 	%p5, %r2, %r11;
	or.pred  	%p1, %p4, %p5;
	and.b32  	%r3, %r10, 3;
	setp.lt.u32 	%p6, %r10, 4;
	mov.f32 	%f23, %f29;
	@%p6 bra 	$L__BB0_13;
	and.b32  	%r15, %r10, 2147483644;
	neg.s32 	%r16, %r15;
	mov.f32 	%f23, %f29;
$L__BB0_4:
	mov.f64 	%fd28, 0d0000000000000000;
	@%p1 bra 	$L__BB0_6;
	cvt.f64.f32 	%fd6, %f29;
	add.f64 	%fd7, %fd6, %fd6;
	cvt.f64.f32 	%fd8, %f23;
	sub.f64 	%fd9, %fd7, %fd8;
	fma.rn.f64 	%fd10, %fd6, 0dBFC70A3D80000000, %fd9;
	cvt.rn.f32.f64 	%f17, %fd10;
	cvt.f64.f32 	%fd28, %f17;
$L__BB0_6:
	mov.f64 	%fd29, 0d0000000000000000;
	@%p1 bra 	$L__BB0_8;
	add.f64 	%fd12, %fd28, %fd28;
	cvt.f64.f32 	%fd13, %f29;
	sub.f64 	%fd14, %fd12, %fd13;
	fma.rn.f64 	%fd15, %fd28, 0dBFC70A3D80000000, %fd14;
	cvt.rn.f32.f64 	%f18, %fd15;
	cvt.f64.f32 	%fd29, %f18;
$L__BB0_8:
	mov.f32 	%f23, 0f00000000;
	@%p1 bra 	$L__BB0_10;
	add.f64 	%fd16, %fd29, %fd29;
	sub.f64 	%fd17, %fd16, %fd28;
	fma.rn.f64 	%fd18, %fd29, 0dBFC70A3D80000000, %fd17;
	cvt.rn.f32.f64 	%f23, %fd18;
$L__BB0_10:
	mov.f32 	%f29, 0f00000000;
	@%p1 bra 	$L__BB0_12;
	cvt.f64.f32 	%fd19, %f23;
	add.f64 	%fd20, %fd19, %fd19;
	sub.f64 	%fd21, %fd20, %fd29;
	fma.rn.f64 	%fd22, %fd19, 0dBFC70A3D80000000, %fd21;
	cvt.rn.f32.f64 	%f29, %fd22;
$L__BB0_12:
	add.s32 	%r16, %r16, 4;
	setp.ne.s32 	%p7, %r16, 0;
	@%p7 bra 	$L__BB0_4;
$L__BB0_13:
	setp.eq.s32 	%p8, %r3, 0;
	@%p8 bra 	$L__BB0_18;
	neg.s32 	%r17, %r3;
$L__BB0_15:
	.pragma "nounroll";
	mov.f32 	%f11, %f29;
	mov.f32 	%f29, 0f00000000;
	@%p1 bra 	$L__BB0_17;
	cvt.f64.f32 	%fd23, %f11;
	add.f64 	%fd24, %fd23, %fd23;
	cvt.f64.f32 	%fd25, %f23;
	sub.f64 	%fd26, %fd24, %fd25;
	fma.rn.f64 	%fd27, %fd23, 0dBFC70A3D80000000, %fd26;
	cvt.rn.f32.f64 	%f29, %fd27;
$L__BB0_17:
	add.s32 	%r17, %r17, 1;
	setp.ne.s32 	%p9, %r17, 0;
	mov.f32 	%f23, %f11;
	@%p9 bra 	$L__BB0_15;
$L__BB0_18:
	st.global.f32 	[%rd1+4], %f29;
$L__BB0_19:
	ret;

}


// ===== COMPILED SASS (sm_100) =====

	.target	sm_100

	.elftype	@"ET_EXEC"


//--------------------- .note.nv.tkinfo           --------------------------
	.section	.note.nv.tkinfo,"",@"SHT_NOTE"
	.sectionflags	@"SHF_NOTE_NV_TKINFO"
	.tkinfo
        /*0018*/ 	.word	0x00000002
        /*0030*/ 	.string	""
        /*0030*/ 	.string	"ptxas"
        /*0030*/ 	.string	"Cuda compilation tools, release 13.0, V13.0.88"
        /*0030*/ 	.string	"Build cuda_13.0.r13.0/compiler.36424714_0"
        /*0030*/ 	.string	"-arch sm_100 -m 64 "



//--------------------- .note.nv.cuinfo           --------------------------
	.section	.note.nv.cuinfo,"",@"SHT_NOTE"
	.sectionflags	@"SHF_NOTE_NV_CUINFO"
        /*0018*/ 	.short	0x0002
        /*001a*/ 	.short	0x0064
        /*001c*/ 	.short	0x0082
	.zero		2


//--------------------- .nv.info                  --------------------------
	.section	.nv.info,"",@"SHT_CUDA_INFO"
	.align	4


	//----- nvinfo : EIATTR_REGCOUNT
	.align		4
        /*0000*/ 	.byte	0x04, 0x2f
        /*0002*/ 	.short	(.L_1 - .L_0)
	.align		4
.L_0:
        /*0004*/ 	.word	index@(_Z4workPfii)
        /*0008*/ 	.word	0x00000012


	//----- nvinfo : EIATTR_FRAME_SIZE
	.align		4
.L_1:
        /*000c*/ 	.byte	0x04, 0x11
        /*000e*/ 	.short	(.L_3 - .L_2)
	.align		4
.L_2:
        /*0010*/ 	.word	index@(_Z4workPfii)
        /*0014*/ 	.word	0x00000000


	//----- nvinfo : EIATTR_MIN_STACK_SIZE
	.align		4
.L_3:
        /*0018*/ 	.byte	0x04, 0x12
        /*001a*/ 	.short	(.L_5 - .L_4)
	.align		4
.L_4:
        /*001c*/ 	.word	index@(_Z4workPfii)
        /*0020*/ 	.word	0x00000000
.L_5:


//--------------------- .nv.compat                --------------------------
	.section	.nv.compat,"",@"SHT_CUDA_COMPAT_INFO"
	.align	4
        /*0000*/ 	.byte	0x02, 0x09, 0x00, 0x00, 0x02, 0x02, 0x01, 0x00, 0x02, 0x05, 0x05, 0x00, 0x03, 0x07, 0x01, 0x01
        /*0010*/ 	.byte	0x02, 0x03, 0x00, 0x00, 0x02, 0x06, 0x01, 0x00, 0x04, 0x0b, 0x08, 0x00, 0x01, 0x00, 0x00, 0x00
        /*0020*/ 	.byte	0x00, 0x00, 0x00, 0x00


//--------------------- .nv.info._Z4workPfii      --------------------------
	.section	.nv.info._Z4workPfii,"",@"SHT_CUDA_INFO"
	.sectionflags	@""
	.align	4


	//----- nvinfo : EIATTR_CUDA_API_VERSION
	.align		4
        /*0000*/ 	.byte	0x04, 0x37
        /*0002*/ 	.short	(.L_7 - .L_6)
.L_6:
        /*0004*/ 	.word	0x00000082


	//----- nvinfo : EIATTR_KPARAM_INFO
	.align		4
.L_7:
        /*0008*/ 	.byte	0x04, 0x17
        /*000a*/ 	.short	(.L_9 - .L_8)
.L_8:
        /*000c*/ 	.word	0x00000000
        /*0010*/ 	.short	0x0002
        /*0012*/ 	.short	0x000c
        /*0014*/ 	.byte	0x00, 0xf0, 0x11, 0x00


	//----- nvinfo : EIATTR_KPARAM_INFO
	.align		4
.L_9:
        /*0018*/ 	.byte	0x04, 0x17
        /*001a*/ 	.short	(.L_11 - .L_10)
.L_10:
        /*001c*/ 	.word	0x00000000
        /*0020*/ 	.short	0x0001
        /*0022*/ 	.short	0x0008
        /*0024*/ 	.byte	0x00, 0xf0, 0x11, 0x00


	//----- nvinfo : EIATTR_KPARAM_INFO
	.align		4
.L_11:
        /*0028*/ 	.byte	0x04, 0x17
        /*002a*/ 	.short	(.L_13 - .L_12)
.L_12:
        /*002c*/ 	.word	0x00000000
        /*0030*/ 	.short	0x0000
        /*0032*/ 	.short	0x0000
        /*0034*/ 	.byte	0x00, 0xf5, 0x21, 0x00


	//----- nvinfo : EIATTR_SPARSE_MMA_MASK
	.align		4
.L_13:
        /*0038*/ 	.byte	0x03, 0x50
        /*003a*/ 	.short	0x0000


	//----- nvinfo : EIATTR_MAXREG_COUNT
	.align		4
        /*003c*/ 	.byte	0x03, 0x1b
        /*003e*/ 	.short	0x00ff


	//----- nvinfo : EIATTR_MERCURY_ISA_VERSION
	.align		4
        /*0040*/ 	.byte	0x03, 0x5f
        /*0042*/ 	.short	0x0101


	//----- nvinfo : EIATTR_VRC_CTA_INIT_COUNT
	.align		4
        /*0044*/ 	.byte	0x02, 0x4a
	.zero		1
	.zero		1


	//----- nvinfo : EIATTR_EXIT_INSTR_OFFSETS
	.align		4
        /*0048*/ 	.byte	0x04, 0x1c
        /*004a*/ 	.short	(.L_15 - .L_14)


	//   ....[0]....
.L_14:
        /*004c*/ 	.word	0x00000080


	//   ....[1]....
        /*0050*/ 	.word	0x00000500


	//----- nvinfo : EIATTR_CBANK_PARAM_SIZE
	.align		4
.L_15:
        /*0054*/ 	.byte	0x03, 0x19
        /*0056*/ 	.short	0x0010


	//----- nvinfo : EIATTR_PARAM_CBANK
	.align		4
        /*0058*/ 	.byte	0x04, 0x0a
        /*005a*/ 	.short	(.L_17 - .L_16)
	.align		4
.L_16:
        /*005c*/ 	.word	index@(.nv.constant0._Z4workPfii)
        /*0060*/ 	.short	0x0380
        /*0062*/ 	.short	0x0010


	//----- nvinfo : EIATTR_SW_WAR
	.align		4
.L_17:
        /*0064*/ 	.byte	0x04, 0x36
        /*0066*/ 	.short	(.L_19 - .L_18)
.L_18:
        /*0068*/ 	.word	0x00000008
.L_19:


//--------------------- .nv.callgraph             --------------------------
	.section	.nv.callgraph,"",@"SHT_CUDA_CALLGRAPH"
	.align	4
	.sectionentsize	8
	.align		4
        /*0000*/ 	.word	0x00000000
	.align		4
        /*0004*/ 	.word	0xffffffff
	.align		4
        /*0008*/ 	.word	0x00000000
	.align		4
        /*000c*/ 	.word	0xfffffffe
	.align		4
        /*0010*/ 	.word	0x00000000
	.align		4
        /*0014*/ 	.word	0xfffffffd
	.align		4
        /*0018*/ 	.word	0x00000000
	.align		4
        /*001c*/ 	.word	0xfffffffc


//--------------------- .text._Z4workPfii         --------------------------
	.section	.text._Z4workPfii,"ax",@progbits
	.align	128
        .global         _Z4workPfii
        .type           _Z4workPfii,@function
        .size           _Z4workPfii,(.L_x_5 - _Z4workPfii)
        .other          _Z4workPfii,@"STO_CUDA_ENTRY STV_DEFAULT"
_Z4workPfii:
.text._Z4workPfii:
[----:B------:R-:W-:Y:S01]  /*0000*/  LDC R1, c[0x0][0x37c] ;  /* 0x0000df00ff017b82 */ /* 0x000fe20000000800 */
[----:B------:R-:W0:Y:S07]  /*0010*/  S2R R0, SR_TID.X ;  /* 0x0000000000007919 */ /* 0x000e2e0000002100 */
[----:B------:R-:W0:Y:S01]  /*0020*/  S2UR UR4, SR_CTAID.X ;  /* 0x00000000000479c3 */ /* 0x000e220000002500 */
[----:B------:R-:W1:Y:S07]  /*0030*/  LDCU UR8, c[0x0][0x38c] ;  /* 0x00007180ff0877ac */ /* 0x000e6e0008000800 */
[----:B------:R-:W0:Y:S02]  /*0040*/  LDC R5, c[0x0][0x360] ;  /* 0x0000d800ff057b82 */ /* 0x000e240000000800 */
[----:B0-----:R-:W-:-:S04]  /*0050*/  IMAD R5, R5, UR4, R0 ;  /* 0x0000000405057c24 */ /* 0x001fc8000f8e0200 */
[----:B------:R-:W-:-:S05]  /*0060*/  VIADD R0, R5, 0x1 ;  /* 0x0000000105007836 */ /* 0x000fca0000000000 */
[----:B-1----:R-:W-:-:S13]  /*0070*/  ISETP.GT.AND P0, PT, R0, UR8, PT ;  /* 0x0000000800007c0c */ /* 0x002fda000bf04270 */
[----:B------:R-:W-:Y:S05]  /*0080*/  @P0 EXIT ;  /* 0x000000000000094d */ /* 0x000fea0003800000 */
[----:B------:R-:W0:Y:S01]  /*0090*/  LDC.64 R2, c[0x0][0x380] ;  /* 0x0000e000ff027b82 */ /* 0x000e220000000a00 */
[----:B------:R-:W1:Y:S01]  /*00a0*/  LDCU.64 UR6, c[0x0][0x358] ;  /* 0x00006b00ff0677ac */ /* 0x000e620008000a00 */
[----:B------:R-:W2:Y:S01]  /*00b0*/  LDCU UR5, c[0x0][0x388] ;  /* 0x00007100ff0577ac */ /* 0x000ea20008000800 */
[----:B0-----:R-:W-:-:S05]  /*00c0*/  IMAD.WIDE R2, R5, 0x4, R2 ;  /* 0x0000000405027825 */ /* 0x001fca00078e0202 */
[----:B-1----:R0:W5:Y:S01]  /*00d0*/  LDG.E R15, desc[UR6][R2.64+0x4] ;  /* 0x00000406020f7981 */ /* 0x002162000c1e1900 */
[----:B--2---:R-:W-:-:S09]  /*00e0*/  UISETP.GE.AND UP0, UPT, UR5, 0x1, UPT ;  /* 0x000000010500788c */ /* 0x004fd2000bf06270 */
[----:B0-----:R-:W-:Y:S05]  /*00f0*/  BRA.U !UP0, `(.L_x_0) ;  /* 0x0000000108fc7547 */ /* 0x001fea000b800000 */
[----:B------:R-:W-:Y:S01]  /*0100*/  UISETP.GE.U32.AND UP1, UPT, UR5, 0x4, UPT ;  /* 0x000000040500788c */ /* 0x000fe2000bf26070 */
[----:B------:R-:W-:Y:S01]  /*0110*/  ISETP.NE.AND P0, PT, R0, UR8, PT ;  /* 0x0000000800007c0c */ /* 0x000fe2000bf05270 */
[----:B------:R-:W-:Y:S01]  /*0120*/  ULOP3.LUT UR4, UR5, 0x3, URZ, 0xc0, !UPT ;  /* 0x0000000305047892 */ /* 0x000fe2000f8ec0ff */
[----:B-----5:R-:W-:Y:S02]  /*0130*/  IMAD.MOV.U32 R0, RZ, RZ, R15 ;  /* 0x000000ffff007224 */ /* 0x020fe400078e000f */
[----:B------:R-:W-:Y:S01]  /*0140*/  ISETP.EQ.OR P0, PT, R5, RZ, !P0 ;  /* 0x000000ff0500720c */ /* 0x000fe20004702670 */
[----:B------:R-:W-:-:S03]  /*0150*/  UISETP.NE.AND UP0, UPT, UR4, URZ, UPT ;  /* 0x000000ff0400728c */ /* 0x000fc6000bf05270 */
[----:B------:R-:W-:Y:S09]  /*0160*/  BRA.U !UP1, `(.L_x_1) ;  /* 0x0000000109a07547 */ /* 0x000ff2000b800000 */
[----:B------:R-:W-:Y:S01]  /*0170*/  ULOP3.LUT UR5, UR5, 0x7ffffffc, URZ, 0xc0, !UPT ;  /* 0x7ffffffc05057892 */ /* 0x000fe2000f8ec0ff */
[----:B------:R-:W-:-:S03]  /*0180*/  MOV R0, R15 ;  /* 0x0000000f00007202 */ /* 0x000fc60000000f00 */
[----:B------:R-:W-:-:S12]  /*0190*/  UIADD3 UR5, UPT, UPT, -UR5, URZ, URZ ;  /* 0x000000ff05057290 */ /* 0x000fd8000fffe1ff */
.L_x_2:
[----:B01----:R-:W0:Y:S01]  /*01a0*/  @!P0 F2F.F64.F32 R4, R15 ;  /* 0x0000000f00048310 */ /* 0x003e220000201800 */
[----:B------:R-:W-:-:S04]  /*01b0*/  UIADD3 UR5, UPT, UPT, UR5, 0x4, URZ ;  /* 0x0000000405057890 */ /* 0x000fc8000fffe0ff */
[----:B------:R-:W-:-:S03]  /*01c0*/  UISETP.NE.AND UP1, UPT, UR5, URZ, UPT ;  /* 0x000000ff0500728c */ /* 0x000fc6000bf25270 */
[----:B------:R1:W2:Y:S01]  /*01d0*/  @!P0 F2F.F64.F32 R8, R0 ;  /* 0x0000000000088310 */ /* 0x0002a20000201800 */
[----:B0-----:R-:W-:-:S07]  /*01e0*/  @!P0 DADD R6, R4, R4 ;  /* 0x0000000004068229 */ /* 0x001fce0000000004 */
[----:B------:R0:W-:Y:S01]  /*01f0*/  @!P0 F2F.F64.F32 R10, R15 ;  /* 0x0000000f000a8310 */ /* 0x0001e20000201800 */
[----:B-1----:R-:W-:Y:S01]  /*0200*/  IMAD.MOV.U32 R0, RZ, RZ, RZ ;  /* 0x000000ffff007224 */ /* 0x002fe200078e00ff */
[----:B--2---:R-:W-:Y:S01]  /*0210*/  @!P0 DADD R6, R6, -R8 ;  /* 0x0000000006068229 */ /* 0x004fe20000000808 */
[----:B0-----:R-:W-:Y:S01]  /*0220*/  MOV R15, RZ ;  /* 0x000000ff000f7202 */ /* 0x001fe20000000f00 */
[----:B------:R-:W-:Y:S01]  /*0230*/  @!P0 IMAD.MOV.U32 R8, RZ, RZ, -0x80000000 ;  /* 0x80000000ff088424 */ /* 0x000fe200078e00ff */
[----:B------:R-:W-:-:S06]  /*0240*/  @!P0 MOV R9, 0x3fc70a3d ;  /* 0x3fc70a3d00098802 */ /* 0x000fcc0000000f00 */
[----:B------:R-:W-:Y:S01]  /*0250*/  @!P0 DFMA R6, R4, -R8, R6 ;  /* 0x800000080406822b */ /* 0x000fe20000000006 */
[----:B------:R-:W-:-:S05]  /*0260*/  CS2R R4, SRZ ;  /* 0x0000000000047805 */ /* 0x000fca000001ff00 */
[----:B------:R-:W0:Y:S08]  /*0270*/  @!P0 F2F.F32.F64 R12, R6 ;  /* 0x00000006000c8310 */ /* 0x000e300000301000 */
[----:B0-----:R-:W0:Y:S02]  /*0280*/  @!P0 F2F.F64.F32 R4, R12 ;  /* 0x0000000c00048310 */ /* 0x001e240000201800 */
[----:B0-----:R-:W-:-:S08]  /*0290*/  @!P0 DADD R8, R4, R4 ;  /* 0x0000000004088229 */ /* 0x001fd00000000004 */
[----:B------:R-:W-:Y:S01]  /*02a0*/  @!P0 DADD R8, -R10, R8 ;  /* 0x000000000a088229 */ /* 0x000fe20000000108 */
[----:B------:R-:W-:Y:S01]  /*02b0*/  @!P0 IMAD.MOV.U32 R10, RZ, RZ, -0x80000000 ;  /* 0x80000000ff0a8424 */ /* 0x000fe200078e00ff */
[----:B------:R-:W-:-:S06]  /*02c0*/  @!P0 MOV R11, 0x3fc70a3d ;  /* 0x3fc70a3d000b8802 */ /* 0x000fcc0000000f00 */
[----:B------:R-:W-:Y:S01]  /*02d0*/  @!P0 DFMA R10, R4, -R10, R8 ;  /* 0x8000000a040a822b */ /* 0x000fe20000000008 */
[----:B------:R-:W-:-:S09]  /*02e0*/  CS2R R8, SRZ ;  /* 0x0000000000087805 */ /* 0x000fd2000001ff00 */
[----:B------:R-:W0:Y:S08]  /*02f0*/  @!P0 F2F.F32.F64 R10, R10 ;  /* 0x0000000a000a8310 */ /* 0x000e300000301000 */
[----:B0-----:R-:W0:Y:S02]  /*0300*/  @!P0 F2F.F64.F32 R8, R10 ;  /* 0x0000000a00088310 */ /* 0x001e240000201800 */
[----:B0-----:R-:W-:-:S08]  /*0310*/  @!P0 DADD R6, R8, R8 ;  /* 0x0000000008068229 */ /* 0x001fd00000000008 */
[----:B------:R-:W-:Y:S01]  /*0320*/  @!P0 DADD R6, R6, -R4 ;  /* 0x0000000006068229 */ /* 0x000fe20000000804 */
[----:B------:R-:W-:Y:S01]  /*0330*/  @!P0 IMAD.MOV.U32 R4, RZ, RZ, -0x80000000 ;  /* 0x80000000ff048424 */ /* 0x000fe200078e00ff */
[----:B------:R-:W-:-:S06]  /*0340*/  @!P0 MOV R5, 0x3fc70a3d ;  /* 0x3fc70a3d00058802 */ /* 0x000fcc0000000f00 */
[----:B------:R-:W-:-:S06]  /*0350*/  @!P0 DFMA R6, R8, -R4, R6 ;  /* 0x800000040806822b */ /* 0x000fcc0000000006 */
[----:B------:R-:W0:Y:S08]  /*0360*/  @!P0 F2F.F32.F64 R0, R6 ;  /* 0x0000000600008310 */ /* 0x000e300000301000 */
[----:B0-----:R-:W0:Y:S02]  /*0370*/  @!P0 F2F.F64.F32 R4, R0 ;  /* 0x0000000000048310 */ /* 0x001e240000201800 */
[----:B0-----:R-:W-:-:S08]  /*0380*/  @!P0 DADD R12, R4, R4 ;  /* 0x00000000040c8229 */ /* 0x001fd00000000004 */
[----:B------:R-:W-:Y:S01]  /*0390*/  @!P0 DADD R12, R12, -R8 ;  /* 0x000000000c0c8229 */ /* 0x000fe20000000808 */
[----:B------:R-:W-:Y:S01]  /*03a0*/  @!P0 MOV R8, 0x80000000 ;  /* 0x8000000000088802 */ /* 0x000fe20000000f00 */
[----:B------:R-:W-:-:S06]  /*03b0*/  @!P0 IMAD.MOV.U32 R9, RZ, RZ, 0x3fc70a3d ;  /* 0x3fc70a3dff098424 */ /* 0x000fcc00078e00ff */
[----:B------:R-:W-:-:S06]  /*03c0*/  @!P0 DFMA R12, R4, -R8, R12 ;  /* 0x80000008040c822b */ /* 0x000fcc000000000c */
[----:B------:R0:W1:Y:S01]  /*03d0*/  @!P0 F2F.F32.F64 R15, R12 ;  /* 0x0000000c000f8310 */ /* 0x0000620000301000 */
[----:B------:R-:W-:Y:S05]  /*03e0*/  BRA.U UP1, `(.L_x_2) ;  /* 0xfffffffd016c7547 */ /* 0x000fea000b83ffff */
.L_x_1:
[----:B------:R-:W-:Y:S05]  /*03f0*/  BRA.U !UP0, `(.L_x_0) ;  /* 0x00000001083c7547 */ /* 0x000fea000b800000 */
[----:B------:R-:W-:-:S12]  /*0400*/  UIADD3 UR4, UPT, UPT, -UR4, URZ, URZ ;  /* 0x000000ff04047290 */ /* 0x000fd8000fffe1ff */
.L_x_3:
[----:B-1-3--:R-:W-:Y:S01]  /*0410*/  IMAD.MOV.U32 R10, RZ, RZ, R15 ;  /* 0x000000ffff0a7224 */ /* 0x00afe200078e000f */
[----:B------:R1:W-:Y:S01]  /*0420*/  @!P0 F2F.F64.F32 R8, R0 ;  /* 0x0000000000088310 */ /* 0x0003e20000201800 */
[----:B------:R-:W-:Y:S01]  /*0430*/  MOV R15, RZ ;  /* 0x000000ff000f7202 */ /* 0x000fe20000000f00 */
[----:B------:R-:W-:-:S04]  /*0440*/  UIADD3 UR4, UPT, UPT, UR4, 0x1, URZ ;  /* 0x0000000104047890 */ /* 0x000fc8000fffe0ff */
[----:B------:R-:W-:Y:S02]  /*0450*/  UISETP.NE.AND UP0, UPT, UR4, URZ, UPT ;  /* 0x000000ff0400728c */ /* 0x000fe4000bf05270 */
[----:B--2---:R-:W2:Y:S01]  /*0460*/  @!P0 F2F.F64.F32 R4, R10 ;  /* 0x0000000a00048310 */ /* 0x004ea20000201800 */
[----:B-1----:R-:W-:Y:S01]  /*0470*/  IMAD.MOV.U32 R0, RZ, RZ, R10 ;  /* 0x000000ffff007224 */ /* 0x002fe200078e000a */
[----:B--2---:R-:W-:-:S08]  /*0480*/  @!P0 DADD R6, R4, R4 ;  /* 0x0000000004068229 */ /* 0x004fd00000000004 */
[----:B------:R-:W-:Y:S01]  /*0490*/  @!P0 DADD R6, R6, -R8 ;  /* 0x0000000006068229 */ /* 0x000fe20000000808 */
[----:B------:R-:W-:Y:S01]  /*04a0*/  @!P0 MOV R8, 0x80000000 ;  /* 0x8000000000088802 */ /* 0x000fe20000000f00 */
[----:B------:R-:W-:-:S06]  /*04b0*/  @!P0 IMAD.MOV.U32 R9, RZ, RZ, 0x3fc70a3d ;  /* 0x3fc70a3dff098424 */ /* 0x000fcc00078e00ff */
[----:B------:R-:W-:-:S06]  /*04c0*/  @!P0 DFMA R6, R4, -R8, R6 ;  /* 0x800000080406822b */ /* 0x000fcc0000000006 */
[----:B------:R2:W3:Y:S01]  /*04d0*/  @!P0 F2F.F32.F64 R15, R6 ;  /* 0x00000006000f8310 */ /* 0x0004e20000301000 */
[----:B------:R-:W-:Y:S05]  /*04e0*/  BRA.U UP0, `(.L_x_3) ;  /* 0xfffffffd00c87547 */ /* 0x000fea000b83ffff */
.L_x_0:
[----:B-1-3-5:R-:W-:Y:S01]  /*04f0*/  STG.E desc[UR6][R2.64+0x4], R15 ;  /* 0x0000040f02007986 */ /* 0x02afe2000c101906 */
[----:B------:R-:W-:Y:S05]  /*0500*/  EXIT ;  /* 0x000000000000794d */ /* 0x000fea0003800000 */
.L_x_4:
[----:B------:R-:W-:-:S00]  /*0510*/  BRA `(.L_x_4) ;  /* 0xfffffffc00fc7947 */ /* 0x000fc0000383ffff */
[----:B------:R-:W-:-:S00]  /*0520*/  NOP ;  /* 0x0000000000007918 */ /* 0x000fc00000000000 */
        /* <DEDUP_REMOVED lines=13> */
.L_x_5:


//--------------------- .nv.shared.reserved.0     --------------------------
	.section	.nv.shared.reserved.0,"aw",@nobits
	.weak		__nv_reservedSMEM_offset_0_alias
	.size		__nv_reservedSMEM_offset_0_alias, 0, 64
	.other		__nv_reservedSMEM_offset_0_alias,@"STO_CUDA_RESERVED_SHARED STV_DEFAULT"
__nv_reservedSMEM_offset_0_alias:
	.zero		0
	.zero		64


//--------------------- .nv.constant0._Z4workPfii --------------------------
	.section	.nv.constant0._Z4workPfii,"a",@progbits
	.sectionflags	@""
	.align	4
.nv.constant0._Z4workPfii:
	.zero		912


//--------------------- SYMBOLS --------------------------

	.type		.nv.reservedSmem.offset0,@object
	.size		.nv.reservedSmem.offset0,0x4
